	.headerflags	@"EF_CUDA_TEXMODE_UNIFIED EF_CUDA_64BIT_ADDRESS EF_CUDA_ACCELERATORS EF_CUDA_SM90 EF_CUDA_VIRTUAL_SM(EF_CUDA_SM90)"
	.elftype	@"ET_EXEC"


//--------------------- .nv.info                  --------------------------
	.section	.nv.info,"",@"SHT_CUDA_INFO"
	.align	4


	//----- nvinfo : EIATTR_REGCOUNT
	.align		4
        /*0000*/ 	.byte	0x04, 0x2f
        /*0002*/ 	.short	(.L_1 - .L_0)
	.align		4
.L_0:
        /*0004*/ 	.word	index@(triton_poi_fused__softmax_0)
        /*0008*/ 	.word	0x00000010


	//----- nvinfo : EIATTR_MIN_STACK_SIZE
	.align		4
.L_1:
        /*000c*/ 	.byte	0x04, 0x12
        /*000e*/ 	.short	(.L_3 - .L_2)
	.align		4
.L_2:
        /*0010*/ 	.word	index@(triton_poi_fused__softmax_0)
        /*0014*/ 	.word	0x00000000


	//----- nvinfo : EIATTR_FRAME_SIZE
	.align		4
.L_3:
        /*0018*/ 	.byte	0x04, 0x11
        /*001a*/ 	.short	(.L_5 - .L_4)
	.align		4
.L_4:
        /*001c*/ 	.word	index@(triton_poi_fused__softmax_0)
        /*0020*/ 	.word	0x00000000


	//----- nvinfo : EIATTR_MIN_STACK_SIZE
	.align		4
.L_5:
        /*0024*/ 	.byte	0x04, 0x12
        /*0026*/ 	.short	(.L_7 - .L_6)
	.align		4
.L_6:
        /*0028*/ 	.word	index@(triton_poi_fused__softmax_0)
        /*002c*/ 	.word	0x00000000
.L_7:


//--------------------- .nv.info.triton_poi_fused__softmax_0 --------------------------
	.section	.nv.info.triton_poi_fused__softmax_0,"",@"SHT_CUDA_INFO"
	.sectionflags	@""
	.align	4


	//----- nvinfo : EIATTR_CUDA_API_VERSION
	.align		4
        /*0000*/ 	.byte	0x04, 0x37
        /*0002*/ 	.short	(.L_9 - .L_8)
.L_8:
        /*0004*/ 	.word	0x0000007c


	//----- nvinfo : EIATTR_KPARAM_INFO
	.align		4
.L_9:
        /*0008*/ 	.byte	0x04, 0x17
        /*000a*/ 	.short	(.L_11 - .L_10)
.L_10:
        /*000c*/ 	.word	0x00000000
        /*0010*/ 	.short	0x0002
        /*0012*/ 	.short	0x0010
        /*0014*/ 	.byte	0x00, 0xf0, 0x11, 0x00


	//----- nvinfo : EIATTR_KPARAM_INFO
	.align		4
.L_11:
        /*0018*/ 	.byte	0x04, 0x17
        /*001a*/ 	.short	(.L_13 - .L_12)
.L_12:
        /*001c*/ 	.word	0x00000000
        /*0020*/ 	.short	0x0001
        /*0022*/ 	.short	0x0008
        /*0024*/ 	.byte	0x00, 0xf4, 0x21, 0x00


	//----- nvinfo : EIATTR_KPARAM_INFO
	.align		4
.L_13:
        /*0028*/ 	.byte	0x04, 0x17
        /*002a*/ 	.short	(.L_15 - .L_14)
.L_14:
        /*002c*/ 	.word	0x00000000
        /*0030*/ 	.short	0x0000
        /*0032*/ 	.short	0x0000
        /*0034*/ 	.byte	0x00, 0xf4, 0x21, 0x00


	//----- nvinfo : EIATTR_SPARSE_MMA_MASK
	.align		4
.L_15:
        /*0038*/ 	.byte	0x03, 0x50
        /*003a*/ 	.short	0x0000


	//----- nvinfo : EIATTR_MAXREG_COUNT
	.align		4
        /*003c*/ 	.byte	0x03, 0x1b
        /*003e*/ 	.short	0x00ff


	//----- nvinfo : EIATTR_EXIT_INSTR_OFFSETS
	.align		4
        /*0040*/ 	.byte	0x04, 0x1c
        /*0042*/ 	.short	(.L_17 - .L_16)


	//   ....[0]....
.L_16:
        /*0044*/ 	.word	0x000003d0


	//----- nvinfo : EIATTR_REQNTID
	.align		4
.L_17:
        /*0048*/ 	.byte	0x04, 0x10
        /*004a*/ 	.short	(.L_19 - .L_18)
.L_18:
        /*004c*/ 	.word	0x00000080
        /*0050*/ 	.word	0x00000001
        /*0054*/ 	.word	0x00000001


	//----- nvinfo : EIATTR_CBANK_PARAM_SIZE
	.align		4
.L_19:
        /*0058*/ 	.byte	0x03, 0x19
        /*005a*/ 	.short	0x0014


	//----- nvinfo : EIATTR_PARAM_CBANK
	.align		4
        /*005c*/ 	.byte	0x04, 0x0a
        /*005e*/ 	.short	(.L_21 - .L_20)
	.align		4
.L_20:
        /*0060*/ 	.word	index@(.nv.constant0.triton_poi_fused__softmax_0)
        /*0064*/ 	.short	0x0210
        /*0066*/ 	.short	0x0014


	//----- nvinfo : EIATTR_SW_WAR
	.align		4
.L_21:
        /*0068*/ 	.byte	0x04, 0x36
        /*006a*/ 	.short	(.L_23 - .L_22)
.L_22:
        /*006c*/ 	.word	0x00000008
.L_23:


//--------------------- .nv.callgraph             --------------------------
	.section	.nv.callgraph,"",@"SHT_CUDA_CALLGRAPH"
	.align	4
	.sectionentsize	8
	.align		4
        /*0000*/ 	.word	0x00000000
	.align		4
        /*0004*/ 	.word	0xffffffff
	.align		4
        /*0008*/ 	.word	0x00000000
	.align		4
        /*000c*/ 	.word	0xfffffffe
	.align		4
        /*0010*/ 	.word	0x00000000
	.align		4
        /*0014*/ 	.word	0xfffffffd
	.align		4
        /*0018*/ 	.word	0x00000000
	.align		4
        /*001c*/ 	.word	0xfffffffc


//--------------------- .text.triton_poi_fused__softmax_0 --------------------------
	.section	.text.triton_poi_fused__softmax_0,"ax",@progbits
	.align	128
        .global         triton_poi_fused__softmax_0
        .type           triton_poi_fused__softmax_0,@function
        .size           triton_poi_fused__softmax_0,(.L_x_1 - triton_poi_fused__softmax_0)
        .other          triton_poi_fused__softmax_0,@"STO_CUDA_ENTRY STV_DEFAULT"
triton_poi_fused__softmax_0:
.text.triton_poi_fused__softmax_0:
[----:B------:R-:W-:Y:S01]  /*0000*/  LDC R1, c[0x0][0x28] ;  /* 0x00000a00ff017b82 */ /* 0x000fe20000000800 */
[----:B------:R-:W1:Y:S07]  /*0010*/  S2R R0, SR_TID.X ;  /* 0x0000000000007919 */ /* 0x000e6e0000002100 */
[----:B------:R-:W2:Y:S01]  /*0020*/  LDC.64 R2, c[0x0][0x210] ;  /* 0x00008400ff027b82 */ /* 0x000ea20000000a00 */
[----:B------:R-:W-:Y:S01]  /*0030*/  ULDC.64 UR4, c[0x0][0x208] ;  /* 0x0000820000047ab9 */ /* 0x000fe20000000a00 */
[----:B------:R-:W3:Y:S01]  /*0040*/  S2R R5, SR_CTAID.X ;  /* 0x0000000000057919 */ /* 0x000ee20000002500 */
[----:B-1----:R-:W-:Y:S01]  /*0050*/  IMAD.SHL.U32 R0, R0, 0x2, RZ ;  /* 0x0000000200007824 */ /* 0x002fe200078e00ff */
[----:B---3--:R-:W-:-:S04]  /*0060*/  SHF.R.S32.HI R4, RZ, 0x17, R5 ;  /* 0x00000017ff047819 */ /* 0x008fc80000011405 */
[----:B------:R-:W-:Y:S02]  /*0070*/  LOP3.LUT R0, R0, 0xfe, RZ, 0xc0, !PT ;  /* 0x000000fe00007812 */ /* 0x000fe400078ec0ff */
[----:B------:R-:W-:-:S03]  /*0080*/  SGXT R4, R4, 0x1 ;  /* 0x000000010404781a */ /* 0x000fc60000000200 */
[----:B------:R-:W-:-:S05]  /*0090*/  IMAD R5, R5, 0x100, R0 ;  /* 0x0000010005057824 */ /* 0x000fca00078e0200 */
[CC--:B------:R-:W-:Y:S02]  /*00a0*/  LEA.HI R0, R4.reuse, R5.reuse, RZ, 0x8 ;  /* 0x0000000504007211 */ /* 0x0c0fe400078f40ff */
[----:B------:R-:W-:Y:S02]  /*00b0*/  LEA.HI R4, R4, R5, RZ, 0xa ;  /* 0x0000000504047211 */ /* 0x000fe400078f50ff */
[----:B------:R-:W-:Y:S02]  /*00c0*/  LOP3.LUT R0, R0, 0xffffff00, RZ, 0xc0, !PT ;  /* 0xffffff0000007812 */ /* 0x000fe400078ec0ff */
[----:B------:R-:W-:-:S04]  /*00d0*/  LOP3.LUT R4, R4, 0xfffffc00, RZ, 0xc0, !PT ;  /* 0xfffffc0004047812 */ /* 0x000fc800078ec0ff */
[----:B------:R-:W-:-:S05]  /*00e0*/  IADD3 R13, R4, R5, -R0 ;  /* 0x00000005040d7210 */ /* 0x000fca0007ffe800 */
[----:B--2---:R-:W-:-:S04]  /*00f0*/  IMAD.WIDE R6, R13, 0x4, R2 ;  /* 0x000000040d067825 */ /* 0x004fc800078e0202 */
[C---:B------:R-:W-:Y:S02]  /*0100*/  VIADD R9, R13.reuse, 0x100 ;  /* 0x000001000d097836 */ /* 0x040fe40000000000 */
[----:B------:R-:W2:Y:S01]  /*0110*/  LDG.E.EL.64 R6, desc[UR4][R6.64] ;  /* 0x0000000406067981 */ /* 0x000ea2000c2e1b00 */
[----:B------:R-:W-:Y:S02]  /*0120*/  VIADD R11, R13, 0x200 ;  /* 0x000002000d0b7836 */ /* 0x000fe40000000000 */
[----:B------:R-:W-:-:S04]  /*0130*/  IMAD.WIDE R8, R9, 0x4, R2 ;  /* 0x0000000409087825 */ /* 0x000fc800078e0202 */
[----:B------:R-:W-:Y:S02]  /*0140*/  IMAD.WIDE R10, R11, 0x4, R2 ;  /* 0x000000040b0a7825 */ /* 0x000fe400078e0202 */
[----:B------:R-:W3:Y:S04]  /*0150*/  LDG.E.EL.64 R8, desc[UR4][R8.64] ;  /* 0x0000000408087981 */ /* 0x000ee8000c2e1b00 */
[----:B------:R-:W4:Y:S01]  /*0160*/  LDG.E.EL.64 R10, desc[UR4][R10.64] ;  /* 0x000000040a0a7981 */ /* 0x000f22000c2e1b00 */
[----:B------:R-:W-:-:S04]  /*0170*/  VIADD R13, R13, 0x300 ;  /* 0x000003000d0d7836 */ /* 0x000fc80000000000 */
[----:B------:R-:W-:-:S06]  /*0180*/  IMAD.WIDE R12, R13, 0x4, R2 ;  /* 0x000000040d0c7825 */ /* 0x000fcc00078e0202 */
[----:B------:R-:W5:Y:S01]  /*0190*/  LDG.E.EL.64 R12, desc[UR4][R12.64] ;  /* 0x000000040c0c7981 */ /* 0x000f62000c2e1b00 */
[----:B------:R-:W-:-:S06]  /*01a0*/  IMAD.WIDE R2, R5, 0x4, R2 ;  /* 0x0000000405027825 */ /* 0x000fcc00078e0202 */
[----:B------:R-:W5:Y:S01]  /*01b0*/  LDG.E.64 R2, desc[UR4][R2.64] ;  /* 0x0000000402027981 */ /* 0x000f62000c1e1b00 */
[C---:B--2---:R-:W-:Y:S02]  /*01c0*/  FSETP.NAN.AND P2, PT, R6.reuse, R6, PT ;  /* 0x000000060600720b */ /* 0x044fe40003f48000 */
[C---:B------:R-:W-:Y:S02]  /*01d0*/  FSETP.NAN.AND P3, PT, R7.reuse, R7, PT ;  /* 0x000000070700720b */ /* 0x040fe40003f68000 */
[----:B---3--:R-:W-:Y:S02]  /*01e0*/  FSETP.GT.AND P0, PT, R6, R8, PT ;  /* 0x000000080600720b */ /* 0x008fe40003f04000 */
[----:B------:R-:W-:-:S07]  /*01f0*/  FSETP.GT.AND P1, PT, R7, R9, PT ;  /* 0x000000090700720b */ /* 0x000fce0003f24000 */
[----:B------:R-:W-:Y:S02]  /*0200*/  @!P2 FSEL R6, R6, R8, P0 ;  /* 0x000000080606a208 */ /* 0x000fe40000000000 */
[----:B------:R-:W-:Y:S02]  /*0210*/  @!P3 FSEL R7, R7, R9, P1 ;  /* 0x000000090707b208 */ /* 0x000fe40000800000 */
[C---:B----4-:R-:W-:Y:S02]  /*0220*/  FSETP.GT.AND P0, PT, R6.reuse, R10, PT ;  /* 0x0000000a0600720b */ /* 0x050fe40003f04000 */
[C---:B------:R-:W-:Y:S02]  /*0230*/  FSETP.GT.AND P1, PT, R7.reuse, R11, PT ;  /* 0x0000000b0700720b */ /* 0x040fe40003f24000 */
[----:B------:R-:W-:Y:S02]  /*0240*/  FSETP.NAN.AND P2, PT, R6, R6, PT ;  /* 0x000000060600720b */ /* 0x000fe40003f48000 */
[----:B------:R-:W-:-:S07]  /*0250*/  FSETP.NAN.AND P3, PT, R7, R7, PT ;  /* 0x000000070700720b */ /* 0x000fce0003f68000 */
[----:B------:R-:W-:Y:S02]  /*0260*/  @!P0 FSEL R6, R6, R10, P2 ;  /* 0x0000000a06068208 */ /* 0x000fe40001000000 */
[----:B------:R-:W-:Y:S02]  /*0270*/  @!P1 FSEL R7, R7, R11, P3 ;  /* 0x0000000b07079208 */ /* 0x000fe40001800000 */
[C---:B-----5:R-:W-:Y:S02]  /*0280*/  FSETP.GT.AND P0, PT, R6.reuse, R12, PT ;  /* 0x0000000c0600720b */ /* 0x060fe40003f04000 */
[C---:B------:R-:W-:Y:S02]  /*0290*/  FSETP.GT.AND P1, PT, R7.reuse, R13, PT ;  /* 0x0000000d0700720b */ /* 0x040fe40003f24000 */
[----:B------:R-:W-:Y:S02]  /*02a0*/  FSETP.NAN.AND P2, PT, R6, R6, PT ;  /* 0x000000060600720b */ /* 0x000fe40003f48000 */
[----:B------:R-:W-:-:S07]  /*02b0*/  FSETP.NAN.AND P3, PT, R7, R7, PT ;  /* 0x000000070700720b */ /* 0x000fce0003f68000 */
[----:B------:R-:W-:Y:S02]  /*02c0*/  @!P0 FSEL R6, R6, R12, P2 ;  /* 0x0000000c06068208 */ /* 0x000fe40001000000 */
[----:B------:R-:W-:-:S03]  /*02d0*/  @!P1 FSEL R7, R7, R13, P3 ;  /* 0x0000000d07079208 */ /* 0x000fc60001800000 */
[----:B------:R-:W-:Y:S02]  /*02e0*/  FADD R2, R2, -R6 ;  /* 0x8000000602027221 */ /* 0x000fe40000000000 */
[----:B------:R-:W-:Y:S02]  /*02f0*/  FADD R3, R3, -R7 ;  /* 0x8000000703037221 */ /* 0x000fe40000000000 */
[----:B------:R-:W-:Y:S02]  /*0300*/  FMUL R0, R2, 1.4426950216293334961 ;  /* 0x3fb8aa3b02007820 */ /* 0x000fe40000400000 */
[----:B------:R-:W-:Y:S02]  /*0310*/  FMUL R4, R3, 1.4426950216293334961 ;  /* 0x3fb8aa3b03047820 */ /* 0x000fe40000400000 */
[----:B------:R-:W1:Y:S01]  /*0320*/  LDC.64 R2, c[0x0][0x218] ;  /* 0x00008600ff027b82 */ /* 0x000e620000000a00 */
[----:B------:R-:W-:Y:S02]  /*0330*/  FSETP.GEU.AND P0, PT, R0, -126, PT ;  /* 0xc2fc00000000780b */ /* 0x000fe40003f0e000 */
[----:B------:R-:W-:-:S11]  /*0340*/  FSETP.GEU.AND P1, PT, R4, -126, PT ;  /* 0xc2fc00000400780b */ /* 0x000fd60003f2e000 */
[----:B------:R-:W-:Y:S02]  /*0350*/  @!P0 FMUL R0, R0, 0.5 ;  /* 0x3f00000000008820 */ /* 0x000fe40000400000 */
[----:B------:R-:W-:Y:S02]  /*0360*/  @!P1 FMUL R4, R4, 0.5 ;  /* 0x3f00000004049820 */ /* 0x000fe40000400000 */
[----:B------:R-:W2:Y:S01]  /*0370*/  MUFU.EX2 R6, R0 ;  /* 0x0000000000067308 */ /* 0x000ea20000000800 */
[----:B-1----:R-:W-:-:S07]  /*0380*/  IMAD.WIDE R2, R5, 0x4, R2 ;  /* 0x0000000405027825 */ /* 0x002fce00078e0202 */
[----:B------:R-:W1:Y:S01]  /*0390*/  MUFU.EX2 R7, R4 ;  /* 0x0000000400077308 */ /* 0x000e620000000800 */
[----:B--2---:R-:W-:Y:S01]  /*03a0*/  @!P0 FMUL R6, R6, R6 ;  /* 0x0000000606068220 */ /* 0x004fe20000400000 */
[----:B-1----:R-:W-:-:S05]  /*03b0*/  @!P1 FMUL R7, R7, R7 ;  /* 0x0000000707079220 */ /* 0x002fca0000400000 */
[----:B------:R-:W-:Y:S01]  /*03c0*/  STG.E.64 desc[UR4][R2.64], R6 ;  /* 0x0000000602007986 */ /* 0x000fe2000c101b04 */
[----:B------:R-:W-:Y:S05]  /*03d0*/  EXIT ;  /* 0x000000000000794d */ /* 0x000fea0003800000 */
.L_x_0:
[----:B------:R-:W-:-:S00]  /*03e0*/  BRA `(.L_x_0) ;  /* 0xfffffffc00fc7947 */ /* 0x000fc0000383ffff */
[----:B------:R-:W-:-:S00]  /*03f0*/  NOP ;  /* 0x0000000000007918 */ /* 0x000fc00000000000 */
        /* <DEDUP_REMOVED lines=8> */
.L_x_1:


//--------------------- .nv.constant0.triton_poi_fused__softmax_0 --------------------------
	.section	.nv.constant0.triton_poi_fused__softmax_0,"a",@progbits
	.sectionflags	@""
	.align	4
.nv.constant0.triton_poi_fused__softmax_0:
	.zero		548
